//
// Generated by NVIDIA NVVM Compiler
//
// Compiler Build ID: CL-36424714
// Cuda compilation tools, release 13.0, V13.0.88
// Based on NVVM 20.0.0
//

.version 9.0
.target sm_100
.address_size 64

	// .globl	_Z21moving_average_causalPKfPfiif

.visible .entry _Z21moving_average_causalPKfPfiif(
	.param .u64 .ptr .align 1 _Z21moving_average_causalPKfPfiif_param_0,
	.param .u64 .ptr .align 1 _Z21moving_average_causalPKfPfiif_param_1,
	.param .u32 _Z21moving_average_causalPKfPfiif_param_2,
	.param .u32 _Z21moving_average_causalPKfPfiif_param_3,
	.param .f32 _Z21moving_average_causalPKfPfiif_param_4
)
{
	.reg .pred 	%p<12>;
	.reg .b32 	%r<44>;
	.reg .b32 	%f<86>;
	.reg .b64 	%rd<18>;

	ld.param.u64 	%rd4, [_Z21moving_average_causalPKfPfiif_param_0];
	ld.param.u64 	%rd5, [_Z21moving_average_causalPKfPfiif_param_1];
	ld.param.u32 	%r26, [_Z21moving_average_causalPKfPfiif_param_2];
	ld.param.u32 	%r25, [_Z21moving_average_causalPKfPfiif_param_3];
	ld.param.f32 	%f14, [_Z21moving_average_causalPKfPfiif_param_4];
	cvta.to.global.u64 	%rd1, %rd4;
	cvta.to.global.u64 	%rd2, %rd5;
	mov.u32 	%r27, %ctaid.x;
	mov.u32 	%r28, %ntid.x;
	mul.lo.s32 	%r1, %r27, %r28;
	mov.u32 	%r2, %tid.x;
	add.s32 	%r3, %r1, %r2;
	setp.ge.s32 	%p1, %r3, %r26;
	@%p1 bra 	$L__BB0_17;
	add.s32 	%r29, %r25, -1;
	setp.ge.s32 	%p2, %r3, %r29;
	@%p2 bra 	$L__BB0_3;
	mul.wide.s32 	%rd16, %r3, 4;
	add.s64 	%rd17, %rd2, %rd16;
	st.global.f32 	[%rd17], %f14;
	bra.uni 	$L__BB0_17;
$L__BB0_3:
	sub.s32 	%r30, %r3, %r25;
	add.s32 	%r4, %r30, 1;
	setp.lt.s32 	%p3, %r25, 1;
	mov.f32 	%f85, 0f00000000;
	@%p3 bra 	$L__BB0_16;
	and.b32  	%r5, %r25, 15;
	setp.lt.u32 	%p4, %r25, 16;
	mov.f32 	%f85, 0f00000000;
	mov.b32 	%r40, 0;
	@%p4 bra 	$L__BB0_7;
	and.b32  	%r40, %r25, 2147483632;
	neg.s32 	%r38, %r40;
	add.s64 	%rd3, %rd1, 32;
	mov.f32 	%f85, 0f00000000;
	mov.u32 	%r37, %r4;
$L__BB0_6:
	.pragma "nounroll";
	mul.wide.s32 	%rd6, %r37, 4;
	add.s64 	%rd7, %rd3, %rd6;
	ld.global.nc.f32 	%f19, [%rd7+-32];
	add.f32 	%f20, %f85, %f19;
	ld.global.nc.f32 	%f21, [%rd7+-28];
	add.f32 	%f22, %f20, %f21;
	ld.global.nc.f32 	%f23, [%rd7+-24];
	add.f32 	%f24, %f22, %f23;
	ld.global.nc.f32 	%f25, [%rd7+-20];
	add.f32 	%f26, %f24, %f25;
	ld.global.nc.f32 	%f27, [%rd7+-16];
	add.f32 	%f28, %f26, %f27;
	ld.global.nc.f32 	%f29, [%rd7+-12];
	add.f32 	%f30, %f28, %f29;
	ld.global.nc.f32 	%f31, [%rd7+-8];
	add.f32 	%f32, %f30, %f31;
	ld.global.nc.f32 	%f33, [%rd7+-4];
	add.f32 	%f34, %f32, %f33;
	ld.global.nc.f32 	%f35, [%rd7];
	add.f32 	%f36, %f34, %f35;
	ld.global.nc.f32 	%f37, [%rd7+4];
	add.f32 	%f38, %f36, %f37;
	ld.global.nc.f32 	%f39, [%rd7+8];
	add.f32 	%f40, %f38, %f39;
	ld.global.nc.f32 	%f41, [%rd7+12];
	add.f32 	%f42, %f40, %f41;
	ld.global.nc.f32 	%f43, [%rd7+16];
	add.f32 	%f44, %f42, %f43;
	ld.global.nc.f32 	%f45, [%rd7+20];
	add.f32 	%f46, %f44, %f45;
	ld.global.nc.f32 	%f47, [%rd7+24];
	add.f32 	%f48, %f46, %f47;
	ld.global.nc.f32 	%f49, [%rd7+28];
	add.f32 	%f85, %f48, %f49;
	add.s32 	%r38, %r38, 16;
	add.s32 	%r37, %r37, 16;
	setp.ne.s32 	%p5, %r38, 0;
	@%p5 bra 	$L__BB0_6;
$L__BB0_7:
	setp.eq.s32 	%p6, %r5, 0;
	@%p6 bra 	$L__BB0_16;
	and.b32  	%r13, %r25, 7;
	setp.lt.u32 	%p7, %r5, 8;
	@%p7 bra 	$L__BB0_10;
	add.s32 	%r32, %r4, %r40;
	mul.wide.s32 	%rd8, %r32, 4;
	add.s64 	%rd9, %rd1, %rd8;
	ld.global.nc.f32 	%f51, [%rd9];
	add.f32 	%f52, %f85, %f51;
	ld.global.nc.f32 	%f53, [%rd9+4];
	add.f32 	%f54, %f52, %f53;
	ld.global.nc.f32 	%f55, [%rd9+8];
	add.f32 	%f56, %f54, %f55;
	ld.global.nc.f32 	%f57, [%rd9+12];
	add.f32 	%f58, %f56, %f57;
	ld.global.nc.f32 	%f59, [%rd9+16];
	add.f32 	%f60, %f58, %f59;
	ld.global.nc.f32 	%f61, [%rd9+20];
	add.f32 	%f62, %f60, %f61;
	ld.global.nc.f32 	%f63, [%rd9+24];
	add.f32 	%f64, %f62, %f63;
	ld.global.nc.f32 	%f65, [%rd9+28];
	add.f32 	%f85, %f64, %f65;
	add.s32 	%r40, %r40, 8;
$L__BB0_10:
	setp.eq.s32 	%p8, %r13, 0;
	@%p8 bra 	$L__BB0_16;
	and.b32  	%r16, %r25, 3;
	setp.lt.u32 	%p9, %r13, 4;
	@%p9 bra 	$L__BB0_13;
	add.s32 	%r33, %r4, %r40;
	mul.wide.s32 	%rd10, %r33, 4;
	add.s64 	%rd11, %rd1, %rd10;
	ld.global.nc.f32 	%f67, [%rd11];
	add.f32 	%f68, %f85, %f67;
	ld.global.nc.f32 	%f69, [%rd11+4];
	add.f32 	%f70, %f68, %f69;
	ld.global.nc.f32 	%f71, [%rd11+8];
	add.f32 	%f72, %f70, %f71;
	ld.global.nc.f32 	%f73, [%rd11+12];
	add.f32 	%f85, %f72, %f73;
	add.s32 	%r40, %r40, 4;
$L__BB0_13:
	setp.eq.s32 	%p10, %r16, 0;
	@%p10 bra 	$L__BB0_16;
	add.s32 	%r34, %r2, %r40;
	add.s32 	%r35, %r34, %r1;
	sub.s32 	%r36, %r35, %r25;
	add.s32 	%r43, %r36, 1;
	neg.s32 	%r42, %r16;
$L__BB0_15:
	.pragma "nounroll";
	mul.wide.s32 	%rd12, %r43, 4;
	add.s64 	%rd13, %rd1, %rd12;
	ld.global.nc.f32 	%f74, [%rd13];
	add.f32 	%f85, %f85, %f74;
	add.s32 	%r43, %r43, 1;
	add.s32 	%r42, %r42, 1;
	setp.ne.s32 	%p11, %r42, 0;
	@%p11 bra 	$L__BB0_15;
$L__BB0_16:
	cvt.rn.f32.s32 	%f75, %r25;
	div.rn.f32 	%f76, %f85, %f75;
	mul.wide.s32 	%rd14, %r3, 4;
	add.s64 	%rd15, %rd2, %rd14;
	st.global.f32 	[%rd15], %f76;
$L__BB0_17:
	ret;

}


// ===== COMPILED SASS (sm_100) =====

	.target	sm_100

	.elftype	@"ET_EXEC"


//--------------------- .note.nv.tkinfo           --------------------------
	.section	.note.nv.tkinfo,"",@"SHT_NOTE"
	.sectionflags	@"SHF_NOTE_NV_TKINFO"
	.tkinfo
        /*0018*/ 	.word	0x00000002
        /*0030*/ 	.string	""
        /*0030*/ 	.string	"ptxas"
        /*0030*/ 	.string	"Cuda compilation tools, release 13.0, V13.0.88"
        /*0030*/ 	.string	"Build cuda_13.0.r13.0/compiler.36424714_0"
        /*0030*/ 	.string	"-arch sm_100 -m 64 "



//--------------------- .note.nv.cuinfo           --------------------------
	.section	.note.nv.cuinfo,"",@"SHT_NOTE"
	.sectionflags	@"SHF_NOTE_NV_CUINFO"
        /*0018*/ 	.short	0x0002
        /*001a*/ 	.short	0x0064
        /*001c*/ 	.short	0x0082
	.zero		2


//--------------------- .nv.info                  --------------------------
	.section	.nv.info,"",@"SHT_CUDA_INFO"
	.align	4


	//----- nvinfo : EIATTR_REGCOUNT
	.align		4
        /*0000*/ 	.byte	0x04, 0x2f
        /*0002*/ 	.short	(.L_1 - .L_0)
	.align		4
.L_0:
        /*0004*/ 	.word	index@(_Z21moving_average_causalPKfPfiif)
        /*0008*/ 	.word	0x0000001f


	//----- nvinfo : EIATTR_FRAME_SIZE
	.align		4
.L_1:
        /*000c*/ 	.byte	0x04, 0x11
        /*000e*/ 	.short	(.L_3 - .L_2)
	.align		4
.L_2:
        /*0010*/ 	.word	index@($__internal_0_$__cuda_sm3x_div_rn_noftz_f32_slowpath)
        /*0014*/ 	.word	0x00000000


	//----- nvinfo : EIATTR_FRAME_SIZE
	.align		4
.L_3:
        /*0018*/ 	.byte	0x04, 0x11
        /*001a*/ 	.short	(.L_5 - .L_4)
	.align		4
.L_4:
        /*001c*/ 	.word	index@(_Z21moving_average_causalPKfPfiif)
        /*0020*/ 	.word	0x00000000


	//----- nvinfo : EIATTR_MIN_STACK_SIZE
	.align		4
.L_5:
        /*0024*/ 	.byte	0x04, 0x12
        /*0026*/ 	.short	(.L_7 - .L_6)
	.align		4
.L_6:
        /*0028*/ 	.word	index@(_Z21moving_average_causalPKfPfiif)
        /*002c*/ 	.word	0x00000000
.L_7:


//--------------------- .nv.compat                --------------------------
	.section	.nv.compat,"",@"SHT_CUDA_COMPAT_INFO"
	.align	4
        /*0000*/ 	.byte	0x02, 0x09, 0x00, 0x00, 0x02, 0x02, 0x01, 0x00, 0x02, 0x05, 0x05, 0x00, 0x03, 0x07, 0x01, 0x01
        /*0010*/ 	.byte	0x02, 0x03, 0x00, 0x00, 0x02, 0x06, 0x01, 0x00, 0x04, 0x0b, 0x08, 0x00, 0x01, 0x00, 0x00, 0x00
        /*0020*/ 	.byte	0x00, 0x00, 0x00, 0x00


//--------------------- .nv.info._Z21moving_average_causalPKfPfiif --------------------------
	.section	.nv.info._Z21moving_average_causalPKfPfiif,"",@"SHT_CUDA_INFO"
	.sectionflags	@""
	.align	4


	//----- nvinfo : EIATTR_CUDA_API_VERSION
	.align		4
        /*0000*/ 	.byte	0x04, 0x37
        /*0002*/ 	.short	(.L_9 - .L_8)
.L_8:
        /*0004*/ 	.word	0x00000082


	//----- nvinfo : EIATTR_KPARAM_INFO
	.align		4
.L_9:
        /*0008*/ 	.byte	0x04, 0x17
        /*000a*/ 	.short	(.L_11 - .L_10)
.L_10:
        /*000c*/ 	.word	0x00000000
        /*0010*/ 	.short	0x0004
        /*0012*/ 	.short	0x0018
        /*0014*/ 	.byte	0x00, 0xf0, 0x11, 0x00


	//----- nvinfo : EIATTR_KPARAM_INFO
	.align		4
.L_11:
        /*0018*/ 	.byte	0x04, 0x17
        /*001a*/ 	.short	(.L_13 - .L_12)
.L_12:
        /*001c*/ 	.word	0x00000000
        /*0020*/ 	.short	0x0003
        /*0022*/ 	.short	0x0014
        /*0024*/ 	.byte	0x00, 0xf0, 0x11, 0x00


	//----- nvinfo : EIATTR_KPARAM_INFO
	.align		4
.L_13:
        /*0028*/ 	.byte	0x04, 0x17
        /*002a*/ 	.short	(.L_15 - .L_14)
.L_14:
        /*002c*/ 	.word	0x00000000
        /*0030*/ 	.short	0x0002
        /*0032*/ 	.short	0x0010
        /*0034*/ 	.byte	0x00, 0xf0, 0x11, 0x00


	//----- nvinfo : EIATTR_KPARAM_INFO
	.align		4
.L_15:
        /*0038*/ 	.byte	0x04, 0x17
        /*003a*/ 	.short	(.L_17 - .L_16)
.L_16:
        /*003c*/ 	.word	0x00000000
        /*0040*/ 	.short	0x0001
        /*0042*/ 	.short	0x0008
        /*0044*/ 	.byte	0x00, 0xf5, 0x21, 0x00


	//----- nvinfo : EIATTR_KPARAM_INFO
	.align		4
.L_17:
        /*0048*/ 	.byte	0x04, 0x17
        /*004a*/ 	.short	(.L_19 - .L_18)
.L_18:
        /*004c*/ 	.word	0x00000000
        /*0050*/ 	.short	0x0000
        /*0052*/ 	.short	0x0000
        /*0054*/ 	.byte	0x00, 0xf5, 0x21, 0x00


	//----- nvinfo : EIATTR_SPARSE_MMA_MASK
	.align		4
.L_19:
        /*0058*/ 	.byte	0x03, 0x50
        /*005a*/ 	.short	0x0000


	//----- nvinfo : EIATTR_MAXREG_COUNT
	.align		4
        /*005c*/ 	.byte	0x03, 0x1b
        /*005e*/ 	.short	0x00ff


	//----- nvinfo : EIATTR_MERCURY_ISA_VERSION
	.align		4
        /*0060*/ 	.byte	0x03, 0x5f
        /*0062*/ 	.short	0x0101


	//----- nvinfo : EIATTR_VRC_CTA_INIT_COUNT
	.align		4
        /*0064*/ 	.byte	0x02, 0x4a
	.zero		1
	.zero		1


	//----- nvinfo : EIATTR_EXIT_INSTR_OFFSETS
	.align		4
        /*0068*/ 	.byte	0x04, 0x1c
        /*006a*/ 	.short	(.L_21 - .L_20)


	//   ....[0]....
.L_20:
        /*006c*/ 	.word	0x00000080


	//   ....[1]....
        /*0070*/ 	.word	0x00000110


	//   ....[2]....
        /*0074*/ 	.word	0x00000920


	//----- nvinfo : EIATTR_CRS_STACK_SIZE
	.align		4
.L_21:
        /*0078*/ 	.byte	0x04, 0x1e
        /*007a*/ 	.short	(.L_23 - .L_22)
.L_22:
        /*007c*/ 	.word	0x00000000


	//----- nvinfo : EIATTR_CBANK_PARAM_SIZE
	.align		4
.L_23:
        /*0080*/ 	.byte	0x03, 0x19
        /*0082*/ 	.short	0x001c


	//----- nvinfo : EIATTR_PARAM_CBANK
	.align		4
        /*0084*/ 	.byte	0x04, 0x0a
        /*0086*/ 	.short	(.L_25 - .L_24)
	.align		4
.L_24:
        /*0088*/ 	.word	index@(.nv.constant0._Z21moving_average_causalPKfPfiif)
        /*008c*/ 	.short	0x0380
        /*008e*/ 	.short	0x001c


	//----- nvinfo : EIATTR_SW_WAR
	.align		4
.L_25:
        /*0090*/ 	.byte	0x04, 0x36
        /*0092*/ 	.short	(.L_27 - .L_26)
.L_26:
        /*0094*/ 	.word	0x00000008
.L_27:


//--------------------- .nv.callgraph             --------------------------
	.section	.nv.callgraph,"",@"SHT_CUDA_CALLGRAPH"
	.align	4
	.sectionentsize	8
	.align		4
        /*0000*/ 	.word	0x00000000
	.align		4
        /*0004*/ 	.word	0xffffffff
	.align		4
        /*0008*/ 	.word	0x00000000
	.align		4
        /*000c*/ 	.word	0xfffffffe
	.align		4
        /*0010*/ 	.word	0x00000000
	.align		4
        /*0014*/ 	.word	0xfffffffd
	.align		4
        /*0018*/ 	.word	0x00000000
	.align		4
        /*001c*/ 	.word	0xfffffffc


//--------------------- .text._Z21moving_average_causalPKfPfiif --------------------------
	.section	.text._Z21moving_average_causalPKfPfiif,"ax",@progbits
	.align	128
        .global         _Z21moving_average_causalPKfPfiif
        .type           _Z21moving_average_causalPKfPfiif,@function
        .size           _Z21moving_average_causalPKfPfiif,(.L_x_20 - _Z21moving_average_causalPKfPfiif)
        .other          _Z21moving_average_causalPKfPfiif,@"STO_CUDA_ENTRY STV_DEFAULT"
_Z21moving_average_causalPKfPfiif:
.text._Z21moving_average_causalPKfPfiif:
[----:B------:R-:W-:Y:S01]  /*0000*/  LDC R1, c[0x0][0x37c] ;  /* 0x0000df00ff017b82 */ /* 0x000fe20000000800 */
[----:B------:R-:W0:Y:S07]  /*0010*/  S2R R0, SR_TID.X ;  /* 0x0000000000007919 */ /* 0x000e2e0000002100 */
[----:B------:R-:W1:Y:S01]  /*0020*/  S2UR UR4, SR_CTAID.X ;  /* 0x00000000000479c3 */ /* 0x000e620000002500 */
[----:B------:R-:W1:Y:S01]  /*0030*/  LDCU UR5, c[0x0][0x360] ;  /* 0x00006c00ff0577ac */ /* 0x000e620008000800 */
[----:B------:R-:W2:Y:S01]  /*0040*/  LDCU UR6, c[0x0][0x390] ;  /* 0x00007200ff0677ac */ /* 0x000ea20008000800 */
[----:B-1----:R-:W-:-:S06]  /*0050*/  UIMAD UR4, UR4, UR5, URZ ;  /* 0x00000005040472a4 */ /* 0x002fcc000f8e02ff */
[----:B0-----:R-:W-:-:S05]  /*0060*/  VIADD R4, R0, UR4 ;  /* 0x0000000400047c36 */ /* 0x001fca0008000000 */
[----:B--2---:R-:W-:-:S13]  /*0070*/  ISETP.GE.AND P0, PT, R4, UR6, PT ;  /* 0x0000000604007c0c */ /* 0x004fda000bf06270 */
[----:B------:R-:W-:Y:S05]  /*0080*/  @P0 EXIT ;  /* 0x000000000000094d */ /* 0x000fea0003800000 */
[----:B------:R-:W0:Y:S01]  /*0090*/  LDC R5, c[0x0][0x394] ;  /* 0x0000e500ff057b82 */ /* 0x000e220000000800 */
[----:B------:R-:W1:Y:S01]  /*00a0*/  LDCU.64 UR8, c[0x0][0x358] ;  /* 0x00006b00ff0877ac */ /* 0x000e620008000a00 */
[----:B0-----:R-:W-:-:S05]  /*00b0*/  VIADD R3, R5, 0xffffffff ;  /* 0xffffffff05037836 */ /* 0x001fca0000000000 */
[----:B------:R-:W-:-:S13]  /*00c0*/  ISETP.GE.AND P0, PT, R4, R3, PT ;  /* 0x000000030400720c */ /* 0x000fda0003f06270 */
[----:B------:R-:W0:Y:S08]  /*00d0*/  @!P0 LDC.64 R2, c[0x0][0x388] ;  /* 0x0000e200ff028b82 */ /* 0x000e300000000a00 */
[----:B------:R-:W1:Y:S01]  /*00e0*/  @!P0 LDC R7, c[0x0][0x398] ;  /* 0x0000e600ff078b82 */ /* 0x000e620000000800 */
[----:B0-----:R-:W-:-:S05]  /*00f0*/  @!P0 IMAD.WIDE R2, R4, 0x4, R2 ;  /* 0x0000000404028825 */ /* 0x001fca00078e0202 */
[----:B-1----:R0:W-:Y:S01]  /*0100*/  @!P0 STG.E desc[UR8][R2.64], R7 ;  /* 0x0000000702008986 */ /* 0x0021e2000c101908 */
[----:B------:R-:W-:Y:S05]  /*0110*/  @!P0 EXIT ;  /* 0x000000000000894d */ /* 0x000fea0003800000 */
[----:B------:R-:W-:Y:S01]  /*0120*/  ISETP.GE.AND P0, PT, R5, 0x1, PT ;  /* 0x000000010500780c */ /* 0x000fe20003f06270 */
[----:B0-----:R-:W-:-:S12]  /*0130*/  HFMA2 R7, -RZ, RZ, 0, 0 ;  /* 0x00000000ff077431 */ /* 0x001fd800000001ff */
[----:B------:R-:W-:Y:S05]  /*0140*/  @!P0 BRA `(.L_x_0) ;  /* 0x0000000400ac8947 */ /* 0x000fea0003800000 */
[C---:B------:R-:W-:Y:S01]  /*0150*/  ISETP.GE.U32.AND P0, PT, R5.reuse, 0x10, PT ;  /* 0x000000100500780c */ /* 0x040fe20003f06070 */
[----:B------:R-:W-:Y:S01]  /*0160*/  IMAD.MOV.U32 R7, RZ, RZ, RZ ;  /* 0x000000ffff077224 */ /* 0x000fe200078e00ff */
[----:B------:R-:W-:Y:S01]  /*0170*/  LOP3.LUT R25, R5, 0xf, RZ, 0xc0, !PT ;  /* 0x0000000f05197812 */ /* 0x000fe200078ec0ff */
[----:B------:R-:W-:Y:S01]  /*0180*/  IMAD.MOV.U32 R9, RZ, RZ, RZ ;  /* 0x000000ffff097224 */ /* 0x000fe200078e00ff */
[----:B------:R-:W-:Y:S02]  /*0190*/  IADD3 R6, PT, PT, R4, 0x1, -R5 ;  /* 0x0000000104067810 */ /* 0x000fe40007ffe805 */
[----:B------:R-:W-:-:S07]  /*01a0*/  ISETP.NE.AND P1, PT, R25, RZ, PT ;  /* 0x000000ff1900720c */ /* 0x000fce0003f25270 */
[----:B------:R-:W-:Y:S06]  /*01b0*/  @!P0 BRA `(.L_x_1) ;  /* 0x0000000000b88947 */ /* 0x000fec0003800000 */
[----:B------:R-:W0:Y:S01]  /*01c0*/  LDCU.64 UR6, c[0x0][0x380] ;  /* 0x00007000ff0677ac */ /* 0x000e220008000a00 */
[----:B------:R-:W-:Y:S01]  /*01d0*/  LOP3.LUT R9, R5, 0x7ffffff0, RZ, 0xc0, !PT ;  /* 0x7ffffff005097812 */ /* 0x000fe200078ec0ff */
[----:B------:R-:W-:Y:S01]  /*01e0*/  IMAD.MOV.U32 R8, RZ, RZ, R6 ;  /* 0x000000ffff087224 */ /* 0x000fe200078e0006 */
[----:B------:R-:W-:-:S03]  /*01f0*/  MOV R7, RZ ;  /* 0x000000ff00077202 */ /* 0x000fc60000000f00 */
[----:B------:R-:W-:Y:S01]  /*0200*/  IMAD.MOV R26, RZ, RZ, -R9 ;  /* 0x000000ffff1a7224 */ /* 0x000fe200078e0a09 */
[----:B0-----:R-:W-:-:S04]  /*0210*/  UIADD3 UR5, UP0, UPT, UR6, 0x20, URZ ;  /* 0x0000002006057890 */ /* 0x001fc8000ff1e0ff */
[----:B------:R-:W-:-:S12]  /*0220*/  UIADD3.X UR6, UPT, UPT, URZ, UR7, URZ, UP0, !UPT ;  /* 0x00000007ff067290 */ /* 0x000fd800087fe4ff */
.L_x_2:
[----:B------:R-:W-:Y:S01]  /*0230*/  MOV R2, UR5 ;  /* 0x0000000500027c02 */ /* 0x000fe20008000f00 */
[----:B------:R-:W-:-:S04]  /*0240*/  IMAD.U32 R3, RZ, RZ, UR6 ;  /* 0x00000006ff037e24 */ /* 0x000fc8000f8e00ff */
[----:B------:R-:W-:-:S05]  /*0250*/  IMAD.WIDE R2, R8, 0x4, R2 ;  /* 0x0000000408027825 */ /* 0x000fca00078e0202 */
[----:B------:R-:W2:Y:S04]  /*0260*/  LDG.E.CONSTANT R24, desc[UR8][R2.64+-0x20] ;  /* 0xffffe00802187981 */ /* 0x000ea8000c1e9900 */
[----:B------:R-:W3:Y:S04]  /*0270*/  LDG.E.CONSTANT R23, desc[UR8][R2.64+-0x1c] ;  /* 0xffffe40802177981 */ /* 0x000ee8000c1e9900 */
[----:B------:R-:W4:Y:S04]  /*0280*/  LDG.E.CONSTANT R28, desc[UR8][R2.64+-0x18] ;  /* 0xffffe808021c7981 */ /* 0x000f28000c1e9900 */
[----:B------:R-:W5:Y:S04]  /*0290*/  LDG.E.CONSTANT R21, desc[UR8][R2.64+-0x14] ;  /* 0xffffec0802157981 */ /* 0x000f68000c1e9900 */
        /* <DEDUP_REMOVED lines=11> */
[----:B------:R-:W5:Y:S01]  /*0350*/  LDG.E.CONSTANT R22, desc[UR8][R2.64+0x1c] ;  /* 0x00001c0802167981 */ /* 0x000f62000c1e9900 */
[----:B------:R-:W-:Y:S01]  /*0360*/  VIADD R26, R26, 0x10 ;  /* 0x000000101a1a7836 */ /* 0x000fe20000000000 */
[----:B------:R-:W-:-:S04]  /*0370*/  IADD3 R8, PT, PT, R8, 0x10, RZ ;  /* 0x0000001008087810 */ /* 0x000fc80007ffe0ff */
[----:B------:R-:W-:Y:S01]  /*0380*/  ISETP.NE.AND P0, PT, R26, RZ, PT ;  /* 0x000000ff1a00720c */ /* 0x000fe20003f05270 */
[----:B--2---:R-:W-:-:S04]  /*0390*/  FADD R24, R24, R7 ;  /* 0x0000000718187221 */ /* 0x004fc80000000000 */
[----:B---3--:R-:W-:-:S04]  /*03a0*/  FADD R23, R24, R23 ;  /* 0x0000001718177221 */ /* 0x008fc80000000000 */
[----:B----4-:R-:W-:-:S04]  /*03b0*/  FADD R28, R23, R28 ;  /* 0x0000001c171c7221 */ /* 0x010fc80000000000 */
[----:B-----5:R-:W-:-:S04]  /*03c0*/  FADD R21, R28, R21 ;  /* 0x000000151c157221 */ /* 0x020fc80000000000 */
[----:B------:R-:W-:-:S04]  /*03d0*/  FADD R20, R21, R20 ;  /* 0x0000001415147221 */ /* 0x000fc80000000000 */
        /* <DEDUP_REMOVED lines=10> */
[----:B------:R-:W-:Y:S01]  /*0480*/  FADD R7, R11, R22 ;  /* 0x000000160b077221 */ /* 0x000fe20000000000 */
[----:B------:R-:W-:Y:S06]  /*0490*/  @P0 BRA `(.L_x_2) ;  /* 0xfffffffc00640947 */ /* 0x000fec000383ffff */
.L_x_1:
[----:B------:R-:W-:Y:S05]  /*04a0*/  @!P1 BRA `(.L_x_0) ;  /* 0x0000000000d49947 */ /* 0x000fea0003800000 */
[----:B------:R-:W-:Y:S02]  /*04b0*/  ISETP.GE.U32.AND P0, PT, R25, 0x8, PT ;  /* 0x000000081900780c */ /* 0x000fe40003f06070 */
[----:B------:R-:W-:-:S04]  /*04c0*/  LOP3.LUT R10, R5, 0x7, RZ, 0xc0, !PT ;  /* 0x00000007050a7812 */ /* 0x000fc800078ec0ff */
[----:B------:R-:W-:-:S07]  /*04d0*/  ISETP.NE.AND P1, PT, R10, RZ, PT ;  /* 0x000000ff0a00720c */ /* 0x000fce0003f25270 */
[----:B------:R-:W-:Y:S06]  /*04e0*/  @!P0 BRA `(.L_x_3) ;  /* 0x0000000000508947 */ /* 0x000fec0003800000 */
[----:B------:R-:W0:Y:S01]  /*04f0*/  LDC.64 R2, c[0x0][0x380] ;  /* 0x0000e000ff027b82 */ /* 0x000e220000000a00 */
[----:B------:R-:W-:-:S04]  /*0500*/  IMAD.IADD R11, R6, 0x1, R9 ;  /* 0x00000001060b7824 */ /* 0x000fc800078e0209 */
[----:B0-----:R-:W-:-:S05]  /*0510*/  IMAD.WIDE R2, R11, 0x4, R2 ;  /* 0x000000040b027825 */ /* 0x001fca00078e0202 */
[----:B------:R-:W2:Y:S04]  /*0520*/  LDG.E.CONSTANT R8, desc[UR8][R2.64] ;  /* 0x0000000802087981 */ /* 0x000ea8000c1e9900 */
[----:B------:R-:W3:Y:S04]  /*0530*/  LDG.E.CONSTANT R11, desc[UR8][R2.64+0x4] ;  /* 0x00000408020b7981 */ /* 0x000ee8000c1e9900 */
[----:B------:R-:W4:Y:S04]  /*0540*/  LDG.E.CONSTANT R13, desc[UR8][R2.64+0x8] ;  /* 0x00000808020d7981 */ /* 0x000f28000c1e9900 */
[----:B------:R-:W5:Y:S04]  /*0550*/  LDG.E.CONSTANT R15, desc[UR8][R2.64+0xc] ;  /* 0x00000c08020f7981 */ /* 0x000f68000c1e9900 */
[----:B------:R-:W5:Y:S04]  /*0560*/  LDG.E.CONSTANT R17, desc[UR8][R2.64+0x10] ;  /* 0x0000100802117981 */ /* 0x000f68000c1e9900 */
[----:B------:R-:W5:Y:S04]  /*0570*/  LDG.E.CONSTANT R19, desc[UR8][R2.64+0x14] ;  /* 0x0000140802137981 */ /* 0x000f68000c1e9900 */
[----:B------:R-:W5:Y:S04]  /*0580*/  LDG.E.CONSTANT R21, desc[UR8][R2.64+0x18] ;  /* 0x0000180802157981 */ /* 0x000f68000c1e9900 */
[----:B------:R-:W5:Y:S01]  /*0590*/  LDG.E.CONSTANT R23, desc[UR8][R2.64+0x1c] ;  /* 0x00001c0802177981 */ /* 0x000f62000c1e9900 */
[----:B------:R-:W-:-:S02]  /*05a0*/  VIADD R9, R9, 0x8 ;  /* 0x0000000809097836 */ /* 0x000fc40000000000 */
[----:B--2---:R-:W-:-:S04]  /*05b0*/  FADD R8, R7, R8 ;  /* 0x0000000807087221 */ /* 0x004fc80000000000 */
[----:B---3--:R-:W-:-:S04]  /*05c0*/  FADD R8, R8, R11 ;  /* 0x0000000b08087221 */ /* 0x008fc80000000000 */
[----:B----4-:R-:W-:-:S04]  /*05d0*/  FADD R8, R8, R13 ;  /* 0x0000000d08087221 */ /* 0x010fc80000000000 */
[----:B-----5:R-:W-:-:S04]  /*05e0*/  FADD R8, R8, R15 ;  /* 0x0000000f08087221 */ /* 0x020fc80000000000 */
[----:B------:R-:W-:-:S04]  /*05f0*/  FADD R8, R8, R17 ;  /* 0x0000001108087221 */ /* 0x000fc80000000000 */
[----:B------:R-:W-:-:S04]  /*0600*/  FADD R8, R8, R19 ;  /* 0x0000001308087221 */ /* 0x000fc80000000000 */
[----:B------:R-:W-:-:S04]  /*0610*/  FADD R8, R8, R21 ;  /* 0x0000001508087221 */ /* 0x000fc80000000000 */
[----:B------:R-:W-:-:S07]  /*0620*/  FADD R7, R8, R23 ;  /* 0x0000001708077221 */ /* 0x000fce0000000000 */
.L_x_3:
[----:B------:R-:W-:Y:S05]  /*0630*/  @!P1 BRA `(.L_x_0) ;  /* 0x0000000000709947 */ /* 0x000fea0003800000 */
[----:B------:R-:W-:Y:S02]  /*0640*/  ISETP.GE.U32.AND P0, PT, R10, 0x4, PT ;  /* 0x000000040a00780c */ /* 0x000fe40003f06070 */
[----:B------:R-:W-:-:S04]  /*0650*/  LOP3.LUT R8, R5, 0x3, RZ, 0xc0, !PT ;  /* 0x0000000305087812 */ /* 0x000fc800078ec0ff */
[----:B------:R-:W-:-:S07]  /*0660*/  ISETP.NE.AND P1, PT, R8, RZ, PT ;  /* 0x000000ff0800720c */ /* 0x000fce0003f25270 */
[----:B------:R-:W-:Y:S06]  /*0670*/  @!P0 BRA `(.L_x_4) ;  /* 0x0000000000308947 */ /* 0x000fec0003800000 */
[----:B------:R-:W0:Y:S01]  /*0680*/  LDC.64 R2, c[0x0][0x380] ;  /* 0x0000e000ff027b82 */ /* 0x000e220000000a00 */
[----:B------:R-:W-:-:S05]  /*0690*/  IADD3 R11, PT, PT, R6, R9, RZ ;  /* 0x00000009060b7210 */ /* 0x000fca0007ffe0ff */
[----:B0-----:R-:W-:-:S05]  /*06a0*/  IMAD.WIDE R2, R11, 0x4, R2 ;  /* 0x000000040b027825 */ /* 0x001fca00078e0202 */
[----:B------:R-:W2:Y:S04]  /*06b0*/  LDG.E.CONSTANT R6, desc[UR8][R2.64] ;  /* 0x0000000802067981 */ /* 0x000ea8000c1e9900 */
[----:B------:R-:W3:Y:S04]  /*06c0*/  LDG.E.CONSTANT R11, desc[UR8][R2.64+0x4] ;  /* 0x00000408020b7981 */ /* 0x000ee8000c1e9900 */
[----:B------:R-:W4:Y:S04]  /*06d0*/  LDG.E.CONSTANT R13, desc[UR8][R2.64+0x8] ;  /* 0x00000808020d7981 */ /* 0x000f28000c1e9900 */
[----:B------:R-:W5:Y:S01]  /*06e0*/  LDG.E.CONSTANT R15, desc[UR8][R2.64+0xc] ;  /* 0x00000c08020f7981 */ /* 0x000f62000c1e9900 */
[----:B------:R-:W-:-:S02]  /*06f0*/  VIADD R9, R9, 0x4 ;  /* 0x0000000409097836 */ /* 0x000fc40000000000 */
[----:B--2---:R-:W-:-:S04]  /*0700*/  FADD R6, R7, R6 ;  /* 0x0000000607067221 */ /* 0x004fc80000000000 */
[----:B---3--:R-:W-:-:S04]  /*0710*/  FADD R6, R6, R11 ;  /* 0x0000000b06067221 */ /* 0x008fc80000000000 */
[----:B----4-:R-:W-:-:S04]  /*0720*/  FADD R6, R6, R13 ;  /* 0x0000000d06067221 */ /* 0x010fc80000000000 */
[----:B-----5:R-:W-:-:S07]  /*0730*/  FADD R7, R6, R15 ;  /* 0x0000000f06077221 */ /* 0x020fce0000000000 */
.L_x_4:
[----:B------:R-:W-:Y:S05]  /*0740*/  @!P1 BRA `(.L_x_0) ;  /* 0x00000000002c9947 */ /* 0x000fea0003800000 */
[----:B------:R-:W0:Y:S01]  /*0750*/  LDC.64 R10, c[0x0][0x380] ;  /* 0x0000e000ff0a7b82 */ /* 0x000e220000000a00 */
[----:B------:R-:W-:Y:S01]  /*0760*/  IADD3 R0, PT, PT, R0, UR4, R9 ;  /* 0x0000000400007c10 */ /* 0x000fe2000fffe009 */
[----:B------:R-:W-:-:S03]  /*0770*/  IMAD.MOV R8, RZ, RZ, -R8 ;  /* 0x000000ffff087224 */ /* 0x000fc600078e0a08 */
[----:B------:R-:W-:-:S07]  /*0780*/  IADD3 R9, PT, PT, R0, 0x1, -R5 ;  /* 0x0000000100097810 */ /* 0x000fce0007ffe805 */
.L_x_5:
[----:B0-----:R-:W-:-:S06]  /*0790*/  IMAD.WIDE R2, R9, 0x4, R10 ;  /* 0x0000000409027825 */ /* 0x001fcc00078e020a */
[----:B------:R-:W2:Y:S01]  /*07a0*/  LDG.E.CONSTANT R2, desc[UR8][R2.64] ;  /* 0x0000000802027981 */ /* 0x000ea2000c1e9900 */
[----:B------:R-:W-:Y:S01]  /*07b0*/  IADD3 R8, PT, PT, R8, 0x1, RZ ;  /* 0x0000000108087810 */ /* 0x000fe20007ffe0ff */
[----:B------:R-:W-:-:S03]  /*07c0*/  VIADD R9, R9, 0x1 ;  /* 0x0000000109097836 */ /* 0x000fc60000000000 */
[----:B------:R-:W-:Y:S01]  /*07d0*/  ISETP.NE.AND P0, PT, R8, RZ, PT ;  /* 0x000000ff0800720c */ /* 0x000fe20003f05270 */
[----:B--2---:R-:W-:-:S12]  /*07e0*/  FADD R7, R2, R7 ;  /* 0x0000000702077221 */ /* 0x004fd80000000000 */
[----:B------:R-:W-:Y:S05]  /*07f0*/  @P0 BRA `(.L_x_5) ;  /* 0xfffffffc00e40947 */ /* 0x000fea000383ffff */
.L_x_0:
[----:B------:R-:W-:Y:S01]  /*0800*/  I2FP.F32.S32 R6, R5 ;  /* 0x0000000500067245 */ /* 0x000fe20000201400 */
[----:B------:R-:W-:Y:S03]  /*0810*/  BSSY.RECONVERGENT B0, `(.L_x_6) ;  /* 0x000000d000007945 */ /* 0x000fe60003800200 */
[----:B------:R-:W0:Y:S08]  /*0820*/  MUFU.RCP R3, R6 ;  /* 0x0000000600037308 */ /* 0x000e300000001000 */
[----:B------:R-:W1:Y:S01]  /*0830*/  FCHK P0, R7, R6 ;  /* 0x0000000607007302 */ /* 0x000e620000000000 */
[----:B0-----:R-:W-:-:S04]  /*0840*/  FFMA R0, -R6, R3, 1 ;  /* 0x3f80000006007423 */ /* 0x001fc80000000103 */
[----:B------:R-:W-:-:S04]  /*0850*/  FFMA R0, R3, R0, R3 ;  /* 0x0000000003007223 */ /* 0x000fc80000000003 */
[----:B------:R-:W-:-:S04]  /*0860*/  FFMA R3, R0, R7, RZ ;  /* 0x0000000700037223 */ /* 0x000fc800000000ff */
[----:B------:R-:W-:-:S04]  /*0870*/  FFMA R2, -R6, R3, R7 ;  /* 0x0000000306027223 */ /* 0x000fc80000000107 */
[----:B------:R-:W-:Y:S01]  /*0880*/  FFMA R5, R0, R2, R3 ;  /* 0x0000000200057223 */ /* 0x000fe20000000003 */
[----:B-1----:R-:W-:Y:S06]  /*0890*/  @!P0 BRA `(.L_x_7) ;  /* 0x0000000000108947 */ /* 0x002fec0003800000 */
[----:B------:R-:W-:Y:S01]  /*08a0*/  IMAD.MOV.U32 R3, RZ, RZ, R7 ;  /* 0x000000ffff037224 */ /* 0x000fe200078e0007 */
[----:B------:R-:W-:-:S07]  /*08b0*/  MOV R2, 0x8d0 ;  /* 0x000008d000027802 */ /* 0x000fce0000000f00 */
[----:B------:R-:W-:Y:S05]  /*08c0*/  CALL.REL.NOINC `($__internal_0_$__cuda_sm3x_div_rn_noftz_f32_slowpath) ;  /* 0x0000000000187944 */ /* 0x000fea0003c00000 */
[----:B------:R-:W-:-:S07]  /*08d0*/  MOV R5, R0 ;  /* 0x0000000000057202 */ /* 0x000fce0000000f00 */
.L_x_7:
[----:B------:R-:W-:Y:S05]  /*08e0*/  BSYNC.RECONVERGENT B0 ;  /* 0x0000000000007941 */ /* 0x000fea0003800200 */
.L_x_6:
[----:B------:R-:W0:Y:S02]  /*08f0*/  LDC.64 R2, c[0x0][0x388] ;  /* 0x0000e200ff027b82 */ /* 0x000e240000000a00 */
[----:B0-----:R-:W-:-:S05]  /*0900*/  IMAD.WIDE R2, R4, 0x4, R2 ;  /* 0x0000000404027825 */ /* 0x001fca00078e0202 */
[----:B------:R-:W-:Y:S01]  /*0910*/  STG.E desc[UR8][R2.64], R5 ;  /* 0x0000000502007986 */ /* 0x000fe2000c101908 */
[----:B------:R-:W-:Y:S05]  /*0920*/  EXIT ;  /* 0x000000000000794d */ /* 0x000fea0003800000 */
        .weak           $__internal_0_$__cuda_sm3x_div_rn_noftz_f32_slowpath
        .type           $__internal_0_$__cuda_sm3x_div_rn_noftz_f32_slowpath,@function
        .size           $__internal_0_$__cuda_sm3x_div_rn_noftz_f32_slowpath,(.L_x_20 - $__internal_0_$__cuda_sm3x_div_rn_noftz_f32_slowpath)
$__internal_0_$__cuda_sm3x_div_rn_noftz_f32_slowpath:
[----:B------:R-:W-:Y:S01]  /*0930*/  SHF.R.U32.HI R5, RZ, 0x17, R6 ;  /* 0x00000017ff057819 */ /* 0x000fe20000011606 */
[----:B------:R-:W-:Y:S01]  /*0940*/  BSSY.RECONVERGENT B1, `(.L_x_8) ;  /* 0x0000063000017945 */ /* 0x000fe20003800200 */
[----:B------:R-:W-:Y:S02]  /*0950*/  SHF.R.U32.HI R0, RZ, 0x17, R3 ;  /* 0x00000017ff007819 */ /* 0x000fe40000011603 */
[----:B------:R-:W-:Y:S02]  /*0960*/  LOP3.LUT R5, R5, 0xff, RZ, 0xc0, !PT ;  /* 0x000000ff05057812 */ /* 0x000fe400078ec0ff */
[----:B------:R-:W-:-:S03]  /*0970*/  LOP3.LUT R10, R0, 0xff, RZ, 0xc0, !PT ;  /* 0x000000ff000a7812 */ /* 0x000fc600078ec0ff */
[----:B------:R-:W-:Y:S02]  /*0980*/  VIADD R8, R5, 0xffffffff ;  /* 0xffffffff05087836 */ /* 0x000fe40000000000 */
[----:B------:R-:W-:-:S03]  /*0990*/  VIADD R9, R10, 0xffffffff ;  /* 0xffffffff0a097836 */ /* 0x000fc60000000000 */
[----:B------:R-:W-:-:S04]  /*09a0*/  ISETP.GT.U32.AND P0, PT, R8, 0xfd, PT ;  /* 0x000000fd0800780c */ /* 0x000fc80003f04070 */
[----:B------:R-:W-:-:S13]  /*09b0*/  ISETP.GT.U32.OR P0, PT, R9, 0xfd, P0 ;  /* 0x000000fd0900780c */ /* 0x000fda0000704470 */
[----:B------:R-:W-:Y:S01]  /*09c0*/  @!P0 MOV R7, RZ ;  /* 0x000000ff00078202 */ /* 0x000fe20000000f00 */
[----:B------:R-:W-:Y:S06]  /*09d0*/  @!P0 BRA `(.L_x_9) ;  /* 0x0000000000608947 */ /* 0x000fec0003800000 */
[----:B------:R-:W-:Y:S01]  /*09e0*/  FSETP.GTU.FTZ.AND P0, PT, |R3|, +INF , PT ;  /* 0x7f8000000300780b */ /* 0x000fe20003f1c200 */
[----:B------:R-:W-:Y:S01]  /*09f0*/  IMAD.MOV.U32 R0, RZ, RZ, R6 ;  /* 0x000000ffff007224 */ /* 0x000fe200078e0006 */
[----:B------:R-:W-:-:S04]  /*0a00*/  FSETP.GTU.FTZ.AND P1, PT, |R6|, +INF , PT ;  /* 0x7f8000000600780b */ /* 0x000fc80003f3c200 */
[----:B------:R-:W-:-:S13]  /*0a10*/  PLOP3.LUT P0, PT, P0, P1, PT, 0xf8, 0x8f ;  /* 0x00000000008f781c */ /* 0x000fda0000703f70 */
[----:B------:R-:W-:Y:S05]  /*0a20*/  @P0 BRA `(.L_x_10) ;  /* 0x00000004004c0947 */ /* 0x000fea0003800000 */
[----:B------:R-:W-:-:S13]  /*0a30*/  LOP3.LUT P0, RZ, R6, 0x7fffffff, R3, 0xc8, !PT ;  /* 0x7fffffff06ff7812 */ /* 0x000fda000780c803 */
[----:B------:R-:W-:Y:S05]  /*0a40*/  @!P0 BRA `(.L_x_11) ;  /* 0x00000004003c8947 */ /* 0x000fea0003800000 */
[C---:B------:R-:W-:Y:S02]  /*0a50*/  FSETP.NEU.FTZ.AND P2, PT, |R3|.reuse, +INF , PT ;  /* 0x7f8000000300780b */ /* 0x040fe40003f5d200 */
[----:B------:R-:W-:Y:S02]  /*0a60*/  FSETP.NEU.FTZ.AND P1, PT, |R0|, +INF , PT ;  /* 0x7f8000000000780b */ /* 0x000fe40003f3d200 */
[----:B------:R-:W-:-:S11]  /*0a70*/  FSETP.NEU.FTZ.AND P0, PT, |R3|, +INF , PT ;  /* 0x7f8000000300780b */ /* 0x000fd60003f1d200 */
[----:B------:R-:W-:Y:S05]  /*0a80*/  @!P1 BRA !P2, `(.L_x_11) ;  /* 0x00000004002c9947 */ /* 0x000fea0005000000 */
[----:B------:R-:W-:-:S04]  /*0a90*/  LOP3.LUT P2, RZ, R3, 0x7fffffff, RZ, 0xc0, !PT ;  /* 0x7fffffff03ff7812 */ /* 0x000fc8000784c0ff */
[----:B------:R-:W-:-:S13]  /*0aa0*/  PLOP3.LUT P1, PT, P1, P2, PT, 0x2f, 0xf2 ;  /* 0x0000000000f2781c */ /* 0x000fda0000f24577 */
[----:B------:R-:W-:Y:S05]  /*0ab0*/  @P1 BRA `(.L_x_12) ;  /* 0x0000000400181947 */ /* 0x000fea0003800000 */
[----:B------:R-:W-:-:S04]  /*0ac0*/  LOP3.LUT P1, RZ, R6, 0x7fffffff, RZ, 0xc0, !PT ;  /* 0x7fffffff06ff7812 */ /* 0x000fc8000782c0ff */
[----:B------:R-:W-:-:S13]  /*0ad0*/  PLOP3.LUT P0, PT, P0, P1, PT, 0x2f, 0xf2 ;  /* 0x0000000000f2781c */ /* 0x000fda0000702577 */
[----:B------:R-:W-:Y:S05]  /*0ae0*/  @P0 BRA `(.L_x_13) ;  /* 0x0000000400000947 */ /* 0x000fea0003800000 */
[----:B------:R-:W-:Y:S02]  /*0af0*/  ISETP.GE.AND P0, PT, R9, RZ, PT ;  /* 0x000000ff0900720c */ /* 0x000fe40003f06270 */
[----:B------:R-:W-:-:S11]  /*0b00*/  ISETP.GE.AND P1, PT, R8, RZ, PT ;  /* 0x000000ff0800720c */ /* 0x000fd60003f26270 */
[----:B------:R-:W-:Y:S01]  /*0b10*/  @P0 IMAD.MOV.U32 R7, RZ, RZ, RZ ;  /* 0x000000ffff070224 */ /* 0x000fe200078e00ff */
[----:B------:R-:W-:Y:S01]  /*0b20*/  @!P0 MOV R7, 0xffffffc0 ;  /* 0xffffffc000078802 */ /* 0x000fe20000000f00 */
[----:B------:R-:W-:Y:S01]  /*0b30*/  @!P0 FFMA R3, R3, 1.84467440737095516160e+19, RZ ;  /* 0x5f80000003038823 */ /* 0x000fe200000000ff */
[----:B------:R-:W-:-:S03]  /*0b40*/  @!P1 FFMA R6, R0, 1.84467440737095516160e+19, RZ ;  /* 0x5f80000000069823 */ /* 0x000fc600000000ff */
[----:B------:R-:W-:-:S07]  /*0b50*/  @!P1 VIADD R7, R7, 0x40 ;  /* 0x0000004007079836 */ /* 0x000fce0000000000 */
.L_x_9:
[----:B------:R-:W-:Y:S01]  /*0b60*/  LEA R9, R5, 0xc0800000, 0x17 ;  /* 0xc080000005097811 */ /* 0x000fe200078eb8ff */
[----:B------:R-:W-:Y:S04]  /*0b70*/  BSSY.RECONVERGENT B2, `(.L_x_14) ;  /* 0x0000036000027945 */ /* 0x000fe80003800200 */
[----:B------:R-:W-:Y:S01]  /*0b80*/  IMAD.IADD R9, R6, 0x1, -R9 ;  /* 0x0000000106097824 */ /* 0x000fe200078e0a09 */
[----:B------:R-:W-:-:S03]  /*0b90*/  IADD3 R6, PT, PT, R10, -0x7f, RZ ;  /* 0xffffff810a067810 */ /* 0x000fc60007ffe0ff */
[----:B------:R-:W0:Y:S01]  /*0ba0*/  MUFU.RCP R8, R9 ;  /* 0x0000000900087308 */ /* 0x000e220000001000 */
[----:B------:R-:W-:Y:S01]  /*0bb0*/  FADD.FTZ R11, -R9, -RZ ;  /* 0x800000ff090b7221 */ /* 0x000fe20000010100 */
[C---:B------:R-:W-:Y:S01]  /*0bc0*/  IMAD R0, R6.reuse, -0x800000, R3 ;  /* 0xff80000006007824 */ /* 0x040fe200078e0203 */
[----:B------:R-:W-:-:S05]  /*0bd0*/  IADD3 R6, PT, PT, R6, 0x7f, -R5 ;  /* 0x0000007f06067810 */ /* 0x000fca0007ffe805 */
[----:B------:R-:W-:Y:S02]  /*0be0*/  IMAD.IADD R6, R6, 0x1, R7 ;  /* 0x0000000106067824 */ /* 0x000fe400078e0207 */
[----:B0-----:R-:W-:-:S04]  /*0bf0*/  FFMA R13, R8, R11, 1 ;  /* 0x3f800000080d7423 */ /* 0x001fc8000000000b */
[----:B------:R-:W-:-:S04]  /*0c00*/  FFMA R10, R8, R13, R8 ;  /* 0x0000000d080a7223 */ /* 0x000fc80000000008 */
[----:B------:R-:W-:-:S04]  /*0c10*/  FFMA R3, R0, R10, RZ ;  /* 0x0000000a00037223 */ /* 0x000fc800000000ff */
[----:B------:R-:W-:-:S04]  /*0c20*/  FFMA R8, R11, R3, R0 ;  /* 0x000000030b087223 */ /* 0x000fc80000000000 */
[----:B------:R-:W-:-:S04]  /*0c30*/  FFMA R13, R10, R8, R3 ;  /* 0x000000080a0d7223 */ /* 0x000fc80000000003 */
[----:B------:R-:W-:-:S04]  /*0c40*/  FFMA R8, R11, R13, R0 ;  /* 0x0000000d0b087223 */ /* 0x000fc80000000000 */
[----:B------:R-:W-:-:S05]  /*0c50*/  FFMA R0, R10, R8, R13 ;  /* 0x000000080a007223 */ /* 0x000fca000000000d */
[----:B------:R-:W-:-:S04]  /*0c60*/  SHF.R.U32.HI R3, RZ, 0x17, R0 ;  /* 0x00000017ff037819 */ /* 0x000fc80000011600 */
[----:B------:R-:W-:-:S04]  /*0c70*/  LOP3.LUT R3, R3, 0xff, RZ, 0xc0, !PT ;  /* 0x000000ff03037812 */ /* 0x000fc800078ec0ff */
[----:B------:R-:W-:-:S05]  /*0c80*/  IADD3 R7, PT, PT, R3, R6, RZ ;  /* 0x0000000603077210 */ /* 0x000fca0007ffe0ff */
[----:B------:R-:W-:-:S05]  /*0c90*/  VIADD R3, R7, 0xffffffff ;  /* 0xffffffff07037836 */ /* 0x000fca0000000000 */
[----:B------:R-:W-:-:S13]  /*0ca0*/  ISETP.GE.U32.AND P0, PT, R3, 0xfe, PT ;  /* 0x000000fe0300780c */ /* 0x000fda0003f06070 */
[----:B------:R-:W-:Y:S05]  /*0cb0*/  @!P0 BRA `(.L_x_15) ;  /* 0x0000000000808947 */ /* 0x000fea0003800000 */
[----:B------:R-:W-:-:S13]  /*0cc0*/  ISETP.GT.AND P0, PT, R7, 0xfe, PT ;  /* 0x000000fe0700780c */ /* 0x000fda0003f04270 */
[----:B------:R-:W-:Y:S05]  /*0cd0*/  @P0 BRA `(.L_x_16) ;  /* 0x00000000006c0947 */ /* 0x000fea0003800000 */
[----:B------:R-:W-:-:S13]  /*0ce0*/  ISETP.GE.AND P0, PT, R7, 0x1, PT ;  /* 0x000000010700780c */ /* 0x000fda0003f06270 */
[----:B------:R-:W-:Y:S05]  /*0cf0*/  @P0 BRA `(.L_x_17) ;  /* 0x0000000000740947 */ /* 0x000fea0003800000 */
[----:B------:R-:W-:Y:S02]  /*0d00*/  ISETP.GE.AND P0, PT, R7, -0x18, PT ;  /* 0xffffffe80700780c */ /* 0x000fe40003f06270 */
[----:B------:R-:W-:-:S11]  /*0d10*/  LOP3.LUT R0, R0, 0x80000000, RZ, 0xc0, !PT ;  /* 0x8000000000007812 */ /* 0x000fd600078ec0ff */
[----:B------:R-:W-:Y:S05]  /*0d20*/  @!P0 BRA `(.L_x_17) ;  /* 0x0000000000688947 */ /* 0x000fea0003800000 */
[CCC-:B------:R-:W-:Y:S01]  /*0d30*/  FFMA.RZ R3, R10.reuse, R8.reuse, R13.reuse ;  /* 0x000000080a037223 */ /* 0x1c0fe2000000c00d */
[CCC-:B------:R-:W-:Y:S01]  /*0d40*/  FFMA.RM R6, R10.reuse, R8.reuse, R13.reuse ;  /* 0x000000080a067223 */ /* 0x1c0fe2000000400d */
[C---:B------:R-:W-:Y:S02]  /*0d50*/  ISETP.NE.AND P2, PT, R7.reuse, RZ, PT ;  /* 0x000000ff0700720c */ /* 0x040fe40003f45270 */
[----:B------:R-:W-:Y:S02]  /*0d60*/  ISETP.NE.AND P1, PT, R7, RZ, PT ;  /* 0x000000ff0700720c */ /* 0x000fe40003f25270 */
[----:B------:R-:W-:Y:S01]  /*0d70*/  LOP3.LUT R5, R3, 0x7fffff, RZ, 0xc0, !PT ;  /* 0x007fffff03057812 */ /* 0x000fe200078ec0ff */
[----:B------:R-:W-:Y:S01]  /*0d80*/  FFMA.RP R3, R10, R8, R13 ;  /* 0x000000080a037223 */ /* 0x000fe2000000800d */
[----:B------:R-:W-:Y:S01]  /*0d90*/  IADD3 R8, PT, PT, R7, 0x20, RZ ;  /* 0x0000002007087810 */ /* 0x000fe20007ffe0ff */
[----:B------:R-:W-:Y:S01]  /*0da0*/  IMAD.MOV R7, RZ, RZ, -R7 ;  /* 0x000000ffff077224 */ /* 0x000fe200078e0a07 */
[----:B------:R-:W-:-:S02]  /*0db0*/  LOP3.LUT R5, R5, 0x800000, RZ, 0xfc, !PT ;  /* 0x0080000005057812 */ /* 0x000fc400078efcff */
[----:B------:R-:W-:Y:S02]  /*0dc0*/  FSETP.NEU.FTZ.AND P0, PT, R3, R6, PT ;  /* 0x000000060300720b */ /* 0x000fe40003f1d000 */
[----:B------:R-:W-:Y:S02]  /*0dd0*/  SHF.L.U32 R8, R5, R8, RZ ;  /* 0x0000000805087219 */ /* 0x000fe400000006ff */
[----:B------:R-:W-:Y:S02]  /*0de0*/  SEL R6, R7, RZ, P2 ;  /* 0x000000ff07067207 */ /* 0x000fe40001000000 */
[----:B------:R-:W-:Y:S02]  /*0df0*/  ISETP.NE.AND P1, PT, R8, RZ, P1 ;  /* 0x000000ff0800720c */ /* 0x000fe40000f25270 */
[----:B------:R-:W-:Y:S02]  /*0e00*/  SHF.R.U32.HI R6, RZ, R6, R5 ;  /* 0x00000006ff067219 */ /* 0x000fe40000011605 */
[----:B------:R-:W-:-:S02]  /*0e10*/  PLOP3.LUT P0, PT, P0, P1, PT, 0xf8, 0x8f ;  /* 0x00000000008f781c */ /* 0x000fc40000703f70 */
[----:B------:R-:W-:Y:S02]  /*0e20*/  SHF.R.U32.HI R8, RZ, 0x1, R6 ;  /* 0x00000001ff087819 */ /* 0x000fe40000011606 */
[----:B------:R-:W-:-:S04]  /*0e30*/  SEL R3, RZ, 0x1, !P0 ;  /* 0x00000001ff037807 */ /* 0x000fc80004000000 */
[----:B------:R-:W-:-:S04]  /*0e40*/  LOP3.LUT R3, R3, 0x1, R8, 0xf8, !PT ;  /* 0x0000000103037812 */ /* 0x000fc800078ef808 */
[----:B------:R-:W-:-:S04]  /*0e50*/  LOP3.LUT R3, R3, R6, RZ, 0xc0, !PT ;  /* 0x0000000603037212 */ /* 0x000fc800078ec0ff */
[----:B------:R-:W-:-:S04]  /*0e60*/  IADD3 R3, PT, PT, R8, R3, RZ ;  /* 0x0000000308037210 */ /* 0x000fc80007ffe0ff */
[----:B------:R-:W-:Y:S01]  /*0e70*/  LOP3.LUT R0, R3, R0, RZ, 0xfc, !PT ;  /* 0x0000000003007212 */ /* 0x000fe200078efcff */
[----:B------:R-:W-:Y:S06]  /*0e80*/  BRA `(.L_x_17) ;  /* 0x0000000000107947 */ /* 0x000fec0003800000 */
.L_x_16:
[----:B------:R-:W-:-:S04]  /*0e90*/  LOP3.LUT R0, R0, 0x80000000, RZ, 0xc0, !PT ;  /* 0x8000000000007812 */ /* 0x000fc800078ec0ff */
[----:B------:R-:W-:Y:S01]  /*0ea0*/  LOP3.LUT R0, R0, 0x7f800000, RZ, 0xfc, !PT ;  /* 0x7f80000000007812 */ /* 0x000fe200078efcff */
[----:B------:R-:W-:Y:S06]  /*0eb0*/  BRA `(.L_x_17) ;  /* 0x0000000000047947 */ /* 0x000fec0003800000 */
.L_x_15:
[----:B------:R-:W-:-:S07]  /*0ec0*/  IMAD R0, R6, 0x800000, R0 ;  /* 0x0080000006007824 */ /* 0x000fce00078e0200 */
.L_x_17:
[----:B------:R-:W-:Y:S05]  /*0ed0*/  BSYNC.RECONVERGENT B2 ;  /* 0x0000000000027941 */ /* 0x000fea0003800200 */
.L_x_14:
[----:B------:R-:W-:Y:S05]  /*0ee0*/  BRA `(.L_x_18) ;  /* 0x0000000000207947 */ /* 0x000fea0003800000 */
.L_x_13:
[----:B------:R-:W-:-:S04]  /*0ef0*/  LOP3.LUT R0, R6, 0x80000000, R3, 0x48, !PT ;  /* 0x8000000006007812 */ /* 0x000fc800078e4803 */
[----:B------:R-:W-:Y:S01]  /*0f00*/  LOP3.LUT R0, R0, 0x7f800000, RZ, 0xfc, !PT ;  /* 0x7f80000000007812 */ /* 0x000fe200078efcff */
[----:B------:R-:W-:Y:S06]  /*0f10*/  BRA `(.L_x_18) ;  /* 0x0000000000147947 */ /* 0x000fec0003800000 */
.L_x_12:
[----:B------:R-:W-:Y:S01]  /*0f20*/  LOP3.LUT R0, R6, 0x80000000, R3, 0x48, !PT ;  /* 0x8000000006007812 */ /* 0x000fe200078e4803 */
[----:B------:R-:W-:Y:S06]  /*0f30*/  BRA `(.L_x_18) ;  /* 0x00000000000c7947 */ /* 0x000fec0003800000 */
.L_x_11:
[----:B------:R-:W0:Y:S01]  /*0f40*/  MUFU.RSQ R0, -QNAN ;  /* 0xffc0000000007908 */ /* 0x000e220000001400 */
[----:B------:R-:W-:Y:S05]  /*0f50*/  BRA `(.L_x_18) ;  /* 0x0000000000047947 */ /* 0x000fea0003800000 */
.L_x_10:
[----:B------:R-:W-:-:S07]  /*0f60*/  FADD.FTZ R0, R3, R0 ;  /* 0x0000000003007221 */ /* 0x000fce0000010000 */
.L_x_18:
[----:B------:R-:W-:Y:S05]  /*0f70*/  BSYNC.RECONVERGENT B1 ;  /* 0x0000000000017941 */ /* 0x000fea0003800200 */
.L_x_8:
[----:B------:R-:W-:-:S04]  /*0f80*/  HFMA2 R3, -RZ, RZ, 0, 0 ;  /* 0x00000000ff037431 */ /* 0x000fc800000001ff */
[----:B0-----:R-:W-:Y:S05]  /*0f90*/  RET.REL.NODEC R2 `(_Z21moving_average_causalPKfPfiif) ;  /* 0xfffffff002187950 */ /* 0x001fea0003c3ffff */
.L_x_19:
[----:B------:R-:W-:-:S00]  /*0fa0*/  BRA `(.L_x_19) ;  /* 0xfffffffc00fc7947 */ /* 0x000fc0000383ffff */
[----:B------:R-:W-:-:S00]  /*0fb0*/  NOP ;  /* 0x0000000000007918 */ /* 0x000fc00000000000 */
        /* <DEDUP_REMOVED lines=12> */
.L_x_20:


//--------------------- .nv.shared.reserved.0     --------------------------
	.section	.nv.shared.reserved.0,"aw",@nobits
	.weak		__nv_reservedSMEM_offset_0_alias
	.size		__nv_reservedSMEM_offset_0_alias, 0, 64
	.other		__nv_reservedSMEM_offset_0_alias,@"STO_CUDA_RESERVED_SHARED STV_DEFAULT"
__nv_reservedSMEM_offset_0_alias:
	.zero		0
	.zero		64


//--------------------- .nv.constant0._Z21moving_average_causalPKfPfiif --------------------------
	.section	.nv.constant0._Z21moving_average_causalPKfPfiif,"a",@progbits
	.sectionflags	@""
	.align	4
.nv.constant0._Z21moving_average_causalPKfPfiif:
	.zero		924


//--------------------- SYMBOLS --------------------------

	.type		.nv.reservedSmem.offset0,@object
	.size		.nv.reservedSmem.offset0,0x4
